//
// Generated by NVIDIA NVVM Compiler
//
// Compiler Build ID: CL-36424714
// Cuda compilation tools, release 13.0, V13.0.88
// Based on NVVM 20.0.0
//

.version 9.0
.target sm_100
.address_size 64

	// .globl	_Z15primes_in_rangemmPj

.visible .entry _Z15primes_in_rangemmPj(
	.param .u64 _Z15primes_in_rangemmPj_param_0,
	.param .u64 _Z15primes_in_rangemmPj_param_1,
	.param .u64 .ptr .align 1 _Z15primes_in_rangemmPj_param_2
)
{
	.reg .pred 	%p<15>;
	.reg .b32 	%r<12>;
	.reg .b64 	%rd<29>;

	ld.param.u64 	%rd12, [_Z15primes_in_rangemmPj_param_0];
	ld.param.u64 	%rd13, [_Z15primes_in_rangemmPj_param_1];
	ld.param.u64 	%rd11, [_Z15primes_in_rangemmPj_param_2];
	mov.u32 	%r1, %ctaid.x;
	mov.u32 	%r2, %ntid.x;
	mul.lo.s32 	%r3, %r1, %r2;
	cvt.u64.u32 	%rd14, %r3;
	mov.u32 	%r4, %tid.x;
	cvt.u64.u32 	%rd15, %r4;
	add.s64 	%rd16, %rd14, %rd15;
	add.s64 	%rd1, %rd16, %rd12;
	setp.gt.u64 	%p1, %rd1, %rd13;
	setp.lt.u64 	%p2, %rd1, 2;
	or.pred  	%p3, %p1, %p2;
	@%p3 bra 	$L__BB0_15;
	setp.lt.u64 	%p4, %rd1, 4;
	@%p4 bra 	$L__BB0_14;
	and.b64  	%rd17, %rd1, 1;
	setp.eq.b64 	%p5, %rd17, 1;
	not.pred 	%p6, %p5;
	mul.lo.s64 	%rd18, %rd1, -6148914691236517205;
	setp.lt.u64 	%p7, %rd18, 6148914691236517206;
	or.pred  	%p8, %p6, %p7;
	@%p8 bra 	$L__BB0_15;
	setp.lt.u64 	%p9, %rd1, 25;
	@%p9 bra 	$L__BB0_14;
	mov.b64 	%rd26, 5;
	cvt.u32.u64 	%r6, %rd1;
	bra.uni 	$L__BB0_6;
$L__BB0_5:
	add.s64 	%rd26, %rd26, 6;
	mul.lo.s64 	%rd24, %rd26, %rd26;
	setp.gt.u64 	%p14, %rd24, %rd1;
	@%p14 bra 	$L__BB0_14;
$L__BB0_6:
	or.b64  	%rd20, %rd1, %rd26;
	and.b64  	%rd21, %rd20, -4294967296;
	setp.ne.s64 	%p10, %rd21, 0;
	@%p10 bra 	$L__BB0_8;
	cvt.u32.u64 	%r5, %rd26;
	rem.u32 	%r7, %r6, %r5;
	cvt.u64.u32 	%rd27, %r7;
	bra.uni 	$L__BB0_9;
$L__BB0_8:
	rem.u64 	%rd27, %rd1, %rd26;
$L__BB0_9:
	setp.eq.s64 	%p11, %rd27, 0;
	@%p11 bra 	$L__BB0_15;
	add.s64 	%rd7, %rd26, 2;
	or.b64  	%rd22, %rd1, %rd7;
	and.b64  	%rd23, %rd22, -4294967296;
	setp.ne.s64 	%p12, %rd23, 0;
	@%p12 bra 	$L__BB0_12;
	cvt.u32.u64 	%r8, %rd7;
	rem.u32 	%r10, %r6, %r8;
	cvt.u64.u32 	%rd28, %r10;
	bra.uni 	$L__BB0_13;
$L__BB0_12:
	rem.u64 	%rd28, %rd1, %rd7;
$L__BB0_13:
	setp.eq.s64 	%p13, %rd28, 0;
	@%p13 bra 	$L__BB0_15;
	bra.uni 	$L__BB0_5;
$L__BB0_14:
	cvta.to.global.u64 	%rd25, %rd11;
	atom.global.add.u32 	%r11, [%rd25], 1;
$L__BB0_15:
	ret;

}


// ===== COMPILED SASS (sm_100) =====

	.target	sm_100

	.elftype	@"ET_EXEC"


//--------------------- .note.nv.tkinfo           --------------------------
	.section	.note.nv.tkinfo,"",@"SHT_NOTE"
	.sectionflags	@"SHF_NOTE_NV_TKINFO"
	.tkinfo
        /*0018*/ 	.word	0x00000002
        /*0030*/ 	.string	""
        /*0030*/ 	.string	"ptxas"
        /*0030*/ 	.string	"Cuda compilation tools, release 13.0, V13.0.88"
        /*0030*/ 	.string	"Build cuda_13.0.r13.0/compiler.36424714_0"
        /*0030*/ 	.string	"-arch sm_100 -m 64 "



//--------------------- .note.nv.cuinfo           --------------------------
	.section	.note.nv.cuinfo,"",@"SHT_NOTE"
	.sectionflags	@"SHF_NOTE_NV_CUINFO"
        /*0018*/ 	.short	0x0002
        /*001a*/ 	.short	0x0064
        /*001c*/ 	.short	0x0082
	.zero		2


//--------------------- .nv.info                  --------------------------
	.section	.nv.info,"",@"SHT_CUDA_INFO"
	.align	4


	//----- nvinfo : EIATTR_REGCOUNT
	.align		4
        /*0000*/ 	.byte	0x04, 0x2f
        /*0002*/ 	.short	(.L_1 - .L_0)
	.align		4
.L_0:
        /*0004*/ 	.word	index@(_Z15primes_in_rangemmPj)
        /*0008*/ 	.word	0x00000014


	//----- nvinfo : EIATTR_FRAME_SIZE
	.align		4
.L_1:
        /*000c*/ 	.byte	0x04, 0x11
        /*000e*/ 	.short	(.L_3 - .L_2)
	.align		4
.L_2:
        /*0010*/ 	.word	index@($__internal_0_$__cuda_sm20_rem_u64)
        /*0014*/ 	.word	0x00000000


	//----- nvinfo : EIATTR_FRAME_SIZE
	.align		4
.L_3:
        /*0018*/ 	.byte	0x04, 0x11
        /*001a*/ 	.short	(.L_5 - .L_4)
	.align		4
.L_4:
        /*001c*/ 	.word	index@(_Z15primes_in_rangemmPj)
        /*0020*/ 	.word	0x00000000


	//----- nvinfo : EIATTR_MIN_STACK_SIZE
	.align		4
.L_5:
        /*0024*/ 	.byte	0x04, 0x12
        /*0026*/ 	.short	(.L_7 - .L_6)
	.align		4
.L_6:
        /*0028*/ 	.word	index@(_Z15primes_in_rangemmPj)
        /*002c*/ 	.word	0x00000000
.L_7:


//--------------------- .nv.compat                --------------------------
	.section	.nv.compat,"",@"SHT_CUDA_COMPAT_INFO"
	.align	4
        /*0000*/ 	.byte	0x02, 0x09, 0x00, 0x00, 0x02, 0x02, 0x01, 0x00, 0x02, 0x05, 0x05, 0x00, 0x03, 0x07, 0x01, 0x01
        /*0010*/ 	.byte	0x02, 0x03, 0x00, 0x00, 0x02, 0x06, 0x01, 0x00, 0x04, 0x0b, 0x08, 0x00, 0x09, 0x00, 0x00, 0x00
        /*0020*/ 	.byte	0x00, 0x00, 0x00, 0x00


//--------------------- .nv.info._Z15primes_in_rangemmPj --------------------------
	.section	.nv.info._Z15primes_in_rangemmPj,"",@"SHT_CUDA_INFO"
	.sectionflags	@""
	.align	4


	//----- nvinfo : EIATTR_CUDA_API_VERSION
	.align		4
        /*0000*/ 	.byte	0x04, 0x37
        /*0002*/ 	.short	(.L_9 - .L_8)
.L_8:
        /*0004*/ 	.word	0x00000082


	//----- nvinfo : EIATTR_KPARAM_INFO
	.align		4
.L_9:
        /*0008*/ 	.byte	0x04, 0x17
        /*000a*/ 	.short	(.L_11 - .L_10)
.L_10:
        /*000c*/ 	.word	0x00000000
        /*0010*/ 	.short	0x0002
        /*0012*/ 	.short	0x0010
        /*0014*/ 	.byte	0x00, 0xf5, 0x21, 0x00


	//----- nvinfo : EIATTR_KPARAM_INFO
	.align		4
.L_11:
        /*0018*/ 	.byte	0x04, 0x17
        /*001a*/ 	.short	(.L_13 - .L_12)
.L_12:
        /*001c*/ 	.word	0x00000000
        /*0020*/ 	.short	0x0001
        /*0022*/ 	.short	0x0008
        /*0024*/ 	.byte	0x00, 0xf0, 0x21, 0x00


	//----- nvinfo : EIATTR_KPARAM_INFO
	.align		4
.L_13:
        /*0028*/ 	.byte	0x04, 0x17
        /*002a*/ 	.short	(.L_15 - .L_14)
.L_14:
        /*002c*/ 	.word	0x00000000
        /*0030*/ 	.short	0x0000
        /*0032*/ 	.short	0x0000
        /*0034*/ 	.byte	0x00, 0xf0, 0x21, 0x00


	//----- nvinfo : EIATTR_SPARSE_MMA_MASK
	.align		4
.L_15:
        /*0038*/ 	.byte	0x03, 0x50
        /*003a*/ 	.short	0x0000


	//----- nvinfo : EIATTR_MAXREG_COUNT
	.align		4
        /*003c*/ 	.byte	0x03, 0x1b
        /*003e*/ 	.short	0x00ff


	//----- nvinfo : EIATTR_MERCURY_ISA_VERSION
	.align		4
        /*0040*/ 	.byte	0x03, 0x5f
        /*0042*/ 	.short	0x0101


	//----- nvinfo : EIATTR_INT_WARP_WIDE_INSTR_OFFSETS
	.align		4
        /*0044*/ 	.byte	0x04, 0x31
        /*0046*/ 	.short	(.L_17 - .L_16)


	//   ....[0]....
.L_16:
        /*0048*/ 	.word	0x000006f0


	//----- nvinfo : EIATTR_VRC_CTA_INIT_COUNT
	.align		4
.L_17:
        /*004c*/ 	.byte	0x02, 0x4a
	.zero		1
	.zero		1


	//----- nvinfo : EIATTR_EXIT_INSTR_OFFSETS
	.align		4
        /*0050*/ 	.byte	0x04, 0x1c
        /*0052*/ 	.short	(.L_19 - .L_18)


	//   ....[0]....
.L_18:
        /*0054*/ 	.word	0x000000d0


	//   ....[1]....
        /*0058*/ 	.word	0x000001c0


	//   ....[2]....
        /*005c*/ 	.word	0x00000410


	//   ....[3]....
        /*0060*/ 	.word	0x00000620


	//   ....[4]....
        /*0064*/ 	.word	0x00000740


	//----- nvinfo : EIATTR_CRS_STACK_SIZE
	.align		4
.L_19:
        /*0068*/ 	.byte	0x04, 0x1e
        /*006a*/ 	.short	(.L_21 - .L_20)
.L_20:
        /*006c*/ 	.word	0x00000000


	//----- nvinfo : EIATTR_CBANK_PARAM_SIZE
	.align		4
.L_21:
        /*0070*/ 	.byte	0x03, 0x19
        /*0072*/ 	.short	0x0018


	//----- nvinfo : EIATTR_PARAM_CBANK
	.align		4
        /*0074*/ 	.byte	0x04, 0x0a
        /*0076*/ 	.short	(.L_23 - .L_22)
	.align		4
.L_22:
        /*0078*/ 	.word	index@(.nv.constant0._Z15primes_in_rangemmPj)
        /*007c*/ 	.short	0x0380
        /*007e*/ 	.short	0x0018


	//----- nvinfo : EIATTR_SW_WAR
	.align		4
.L_23:
        /*0080*/ 	.byte	0x04, 0x36
        /*0082*/ 	.short	(.L_25 - .L_24)
.L_24:
        /*0084*/ 	.word	0x00000008
.L_25:


//--------------------- .nv.callgraph             --------------------------
	.section	.nv.callgraph,"",@"SHT_CUDA_CALLGRAPH"
	.align	4
	.sectionentsize	8
	.align		4
        /*0000*/ 	.word	0x00000000
	.align		4
        /*0004*/ 	.word	0xffffffff
	.align		4
        /*0008*/ 	.word	0x00000000
	.align		4
        /*000c*/ 	.word	0xfffffffe
	.align		4
        /*0010*/ 	.word	0x00000000
	.align		4
        /*0014*/ 	.word	0xfffffffd
	.align		4
        /*0018*/ 	.word	0x00000000
	.align		4
        /*001c*/ 	.word	0xfffffffc


//--------------------- .text._Z15primes_in_rangemmPj --------------------------
	.section	.text._Z15primes_in_rangemmPj,"ax",@progbits
	.align	128
        .global         _Z15primes_in_rangemmPj
        .type           _Z15primes_in_rangemmPj,@function
        .size           _Z15primes_in_rangemmPj,(.L_x_10 - _Z15primes_in_rangemmPj)
        .other          _Z15primes_in_rangemmPj,@"STO_CUDA_ENTRY STV_DEFAULT"
_Z15primes_in_rangemmPj:
.text._Z15primes_in_rangemmPj:
[----:B------:R-:W-:Y:S01]  /*0000*/  LDC R1, c[0x0][0x37c] ;  /* 0x0000df00ff017b82 */ /* 0x000fe20000000800 */
[----:B------:R-:W0:Y:S07]  /*0010*/  S2R R3, SR_TID.X ;  /* 0x0000000000037919 */ /* 0x000e2e0000002100 */
[----:B------:R-:W1:Y:S01]  /*0020*/  S2UR UR4, SR_CTAID.X ;  /* 0x00000000000479c3 */ /* 0x000e620000002500 */
[----:B------:R-:W1:Y:S07]  /*0030*/  LDCU UR5, c[0x0][0x360] ;  /* 0x00006c00ff0577ac */ /* 0x000e6e0008000800 */
[----:B------:R-:W0:Y:S08]  /*0040*/  LDC.64 R4, c[0x0][0x380] ;  /* 0x0000e000ff047b82 */ /* 0x000e300000000a00 */
[----:B------:R-:W2:Y:S01]  /*0050*/  LDC.64 R6, c[0x0][0x388] ;  /* 0x0000e200ff067b82 */ /* 0x000ea20000000a00 */
[----:B-1----:R-:W-:-:S06]  /*0060*/  UIMAD UR4, UR4, UR5, URZ ;  /* 0x00000005040472a4 */ /* 0x002fcc000f8e02ff */
[----:B0-----:R-:W-:-:S04]  /*0070*/  IADD3 R3, P0, P1, R4, UR4, R3 ;  /* 0x0000000404037c10 */ /* 0x001fc8000f91e003 */
[----:B------:R-:W-:Y:S02]  /*0080*/  IADD3.X R0, PT, PT, RZ, R5, RZ, P0, P1 ;  /* 0x00000005ff007210 */ /* 0x000fe400007e24ff */
[C---:B------:R-:W-:Y:S02]  /*0090*/  ISETP.GE.U32.AND P0, PT, R3.reuse, 0x2, PT ;  /* 0x000000020300780c */ /* 0x040fe40003f06070 */
[----:B--2---:R-:W-:Y:S02]  /*00a0*/  ISETP.GT.U32.AND P1, PT, R3, R6, PT ;  /* 0x000000060300720c */ /* 0x004fe40003f24070 */
[----:B------:R-:W-:-:S04]  /*00b0*/  ISETP.GE.U32.AND.EX P0, PT, R0, RZ, PT, P0 ;  /* 0x000000ff0000720c */ /* 0x000fc80003f06100 */
[----:B------:R-:W-:-:S13]  /*00c0*/  ISETP.GT.U32.OR.EX P0, PT, R0, R7, !P0, P1 ;  /* 0x000000070000720c */ /* 0x000fda0004704510 */
[----:B------:R-:W-:Y:S05]  /*00d0*/  @P0 EXIT ;  /* 0x000000000000094d */ /* 0x000fea0003800000 */
[----:B------:R-:W-:Y:S01]  /*00e0*/  ISETP.GE.U32.AND P0, PT, R3, 0x4, PT ;  /* 0x000000040300780c */ /* 0x000fe20003f06070 */
[----:B------:R-:W0:Y:S01]  /*00f0*/  LDCU.64 UR4, c[0x0][0x358] ;  /* 0x00006b00ff0477ac */ /* 0x000e220008000a00 */
[----:B------:R-:W-:Y:S02]  /*0100*/  BSSY.RECONVERGENT B0, `(.L_x_0) ;  /* 0x000005c000007945 */ /* 0x000fe40003800200 */
[----:B------:R-:W-:-:S13]  /*0110*/  ISETP.GE.U32.AND.EX P0, PT, R0, RZ, PT, P0 ;  /* 0x000000ff0000720c */ /* 0x000fda0003f06100 */
[----:B------:R-:W-:Y:S05]  /*0120*/  @!P0 BRA `(.L_x_1) ;  /* 0x0000000400648947 */ /* 0x000fea0003800000 */
[----:B------:R-:W-:Y:S02]  /*0130*/  IMAD R2, R0, -0x55555555, RZ ;  /* 0xaaaaaaab00027824 */ /* 0x000fe400078e02ff */
[----:B------:R-:W-:-:S04]  /*0140*/  IMAD.WIDE.U32 R4, R3, -0x55555555, RZ ;  /* 0xaaaaaaab03047825 */ /* 0x000fc800078e00ff */
[C---:B------:R-:W-:Y:S01]  /*0150*/  IMAD R7, R3.reuse, -0x55555556, R2 ;  /* 0xaaaaaaaa03077824 */ /* 0x040fe200078e0202 */
[----:B------:R-:W-:Y:S02]  /*0160*/  ISETP.GE.U32.AND P0, PT, R4, 0x55555556, PT ;  /* 0x555555560400780c */ /* 0x000fe40003f06070 */
[----:B------:R-:W-:Y:S01]  /*0170*/  LOP3.LUT R2, R3, 0x1, RZ, 0xc0, !PT ;  /* 0x0000000103027812 */ /* 0x000fe200078ec0ff */
[----:B------:R-:W-:-:S03]  /*0180*/  IMAD.IADD R4, R5, 0x1, R7 ;  /* 0x0000000105047824 */ /* 0x000fc600078e0207 */
[----:B------:R-:W-:Y:S02]  /*0190*/  ISETP.NE.U32.AND P1, PT, R2, 0x1, PT ;  /* 0x000000010200780c */ /* 0x000fe40003f25070 */
[----:B------:R-:W-:-:S04]  /*01a0*/  ISETP.GE.U32.AND.EX P0, PT, R4, 0x55555555, PT, P0 ;  /* 0x555555550400780c */ /* 0x000fc80003f06100 */
[----:B------:R-:W-:-:S13]  /*01b0*/  ISETP.NE.U32.OR.EX P0, PT, RZ, RZ, !P0, P1 ;  /* 0x000000ffff00720c */ /* 0x000fda0004705510 */
[----:B0-----:R-:W-:Y:S05]  /*01c0*/  @P0 EXIT ;  /* 0x000000000000094d */ /* 0x001fea0003800000 */
[----:B------:R-:W-:-:S04]  /*01d0*/  ISETP.GE.U32.AND P0, PT, R3, 0x19, PT ;  /* 0x000000190300780c */ /* 0x000fc80003f06070 */
[----:B------:R-:W-:-:S13]  /*01e0*/  ISETP.GE.U32.AND.EX P0, PT, R0, RZ, PT, P0 ;  /* 0x000000ff0000720c */ /* 0x000fda0003f06100 */
[----:B------:R-:W-:Y:S05]  /*01f0*/  @!P0 BRA `(.L_x_1) ;  /* 0x0000000400308947 */ /* 0x000fea0003800000 */
[----:B------:R-:W-:Y:S02]  /*0200*/  IMAD.MOV.U32 R2, RZ, RZ, 0x5 ;  /* 0x00000005ff027424 */ /* 0x000fe400078e00ff */
[----:B------:R-:W-:-:S07]  /*0210*/  IMAD.MOV.U32 R5, RZ, RZ, RZ ;  /* 0x000000ffff057224 */ /* 0x000fce00078e00ff */
.L_x_8:
[----:B------:R-:W-:Y:S01]  /*0220*/  LOP3.LUT R4, R0, R5, RZ, 0xfc, !PT ;  /* 0x0000000500047212 */ /* 0x000fe200078efcff */
[----:B------:R-:W-:Y:S03]  /*0230*/  BSSY.RECONVERGENT B1, `(.L_x_2) ;  /* 0x000001d000017945 */ /* 0x000fe60003800200 */
[----:B------:R-:W-:-:S13]  /*0240*/  ISETP.NE.U32.AND P0, PT, R4, RZ, PT ;  /* 0x000000ff0400720c */ /* 0x000fda0003f05070 */
[----:B------:R-:W-:Y:S05]  /*0250*/  @P0 BRA `(.L_x_3) ;  /* 0x0000000000500947 */ /* 0x000fea0003800000 */
[----:B------:R-:W0:Y:S01]  /*0260*/  I2F.U32.RP R4, R2 ;  /* 0x0000000200047306 */ /* 0x000e220000209000 */
[----:B------:R-:W-:-:S07]  /*0270*/  ISETP.NE.U32.AND P1, PT, R2, RZ, PT ;  /* 0x000000ff0200720c */ /* 0x000fce0003f25070 */
[----:B0-----:R-:W0:Y:S02]  /*0280*/  MUFU.RCP R4, R4 ;  /* 0x0000000400047308 */ /* 0x001e240000001000 */
[----:B0-----:R-:W-:-:S06]  /*0290*/  VIADD R6, R4, 0xffffffe ;  /* 0x0ffffffe04067836 */ /* 0x001fcc0000000000 */
[----:B------:R0:W1:Y:S02]  /*02a0*/  F2I.FTZ.U32.TRUNC.NTZ R7, R6 ;  /* 0x0000000600077305 */ /* 0x000064000021f000 */
[----:B0-----:R-:W-:Y:S02]  /*02b0*/  HFMA2 R6, -RZ, RZ, 0, 0 ;  /* 0x00000000ff067431 */ /* 0x001fe400000001ff */
[----:B-1----:R-:W-:-:S04]  /*02c0*/  IMAD.MOV R9, RZ, RZ, -R7 ;  /* 0x000000ffff097224 */ /* 0x002fc800078e0a07 */
[----:B------:R-:W-:-:S04]  /*02d0*/  IMAD R9, R9, R2, RZ ;  /* 0x0000000209097224 */ /* 0x000fc800078e02ff */
[----:B------:R-:W-:-:S06]  /*02e0*/  IMAD.HI.U32 R8, R7, R9, R6 ;  /* 0x0000000907087227 */ /* 0x000fcc00078e0006 */
[----:B------:R-:W-:-:S04]  /*02f0*/  IMAD.HI.U32 R8, R8, R3, RZ ;  /* 0x0000000308087227 */ /* 0x000fc800078e00ff */
[----:B------:R-:W-:-:S04]  /*0300*/  IMAD.MOV R8, RZ, RZ, -R8 ;  /* 0x000000ffff087224 */ /* 0x000fc800078e0a08 */
[----:B------:R-:W-:-:S05]  /*0310*/  IMAD R7, R2, R8, R3 ;  /* 0x0000000802077224 */ /* 0x000fca00078e0203 */
[----:B------:R-:W-:-:S13]  /*0320*/  ISETP.GE.U32.AND P0, PT, R7, R2, PT ;  /* 0x000000020700720c */ /* 0x000fda0003f06070 */
[----:B------:R-:W-:-:S05]  /*0330*/  @P0 IMAD.IADD R7, R7, 0x1, -R2 ;  /* 0x0000000107070824 */ /* 0x000fca00078e0a02 */
[----:B------:R-:W-:-:S13]  /*0340*/  ISETP.GE.U32.AND P0, PT, R7, R2, PT ;  /* 0x000000020700720c */ /* 0x000fda0003f06070 */
[----:B------:R-:W-:Y:S01]  /*0350*/  @P0 IMAD.IADD R7, R7, 0x1, -R2 ;  /* 0x0000000107070824 */ /* 0x000fe200078e0a02 */
[----:B------:R-:W-:-:S04]  /*0360*/  @!P1 LOP3.LUT R7, RZ, R2, RZ, 0x33, !PT ;  /* 0x00000002ff079212 */ /* 0x000fc800078e33ff */
[----:B------:R-:W-:-:S04]  /*0370*/  ISETP.NE.U32.AND P0, PT, R7, RZ, PT ;  /* 0x000000ff0700720c */ /* 0x000fc80003f05070 */
[----:B------:R-:W-:Y:S01]  /*0380*/  ISETP.NE.AND.EX P0, PT, RZ, RZ, PT, P0 ;  /* 0x000000ffff00720c */ /* 0x000fe20003f05300 */
[----:B------:R-:W-:-:S12]  /*0390*/  BRA `(.L_x_4) ;  /* 0x0000000000187947 */ /* 0x000fd80003800000 */
.L_x_3:
[----:B------:R-:W-:Y:S01]  /*03a0*/  IMAD.MOV.U32 R6, RZ, RZ, R2 ;  /* 0x000000ffff067224 */ /* 0x000fe200078e0002 */
[----:B------:R-:W-:Y:S01]  /*03b0*/  MOV R4, 0x3e0 ;  /* 0x000003e000047802 */ /* 0x000fe20000000f00 */
[----:B------:R-:W-:-:S07]  /*03c0*/  IMAD.MOV.U32 R7, RZ, RZ, R5 ;  /* 0x000000ffff077224 */ /* 0x000fce00078e0005 */
[----:B------:R-:W-:Y:S05]  /*03d0*/  CALL.REL.NOINC `($__internal_0_$__cuda_sm20_rem_u64) ;  /* 0x0000000000dc7944 */ /* 0x000fea0003c00000 */
[----:B------:R-:W-:-:S04]  /*03e0*/  ISETP.NE.U32.AND P0, PT, R8, RZ, PT ;  /* 0x000000ff0800720c */ /* 0x000fc80003f05070 */
[----:B------:R-:W-:-:S13]  /*03f0*/  ISETP.NE.AND.EX P0, PT, R9, RZ, PT, P0 ;  /* 0x000000ff0900720c */ /* 0x000fda0003f05300 */
.L_x_4:
[----:B------:R-:W-:Y:S05]  /*0400*/  BSYNC.RECONVERGENT B1 ;  /* 0x0000000000017941 */ /* 0x000fea0003800200 */
.L_x_2:
[----:B------:R-:W-:Y:S05]  /*0410*/  @!P0 EXIT ;  /* 0x000000000000894d */ /* 0x000fea0003800000 */
[----:B------:R-:W-:Y:S01]  /*0420*/  IADD3 R10, P0, PT, R2, 0x2, RZ ;  /* 0x00000002020a7810 */ /* 0x000fe20007f1e0ff */
[----:B------:R-:W-:Y:S03]  /*0430*/  BSSY.RECONVERGENT B1, `(.L_x_5) ;  /* 0x000001e000017945 */ /* 0x000fe60003800200 */
[----:B------:R-:W-:-:S04]  /*0440*/  IADD3.X R7, PT, PT, RZ, R5, RZ, P0, !PT ;  /* 0x00000005ff077210 */ /* 0x000fc800007fe4ff */
[----:B------:R-:W-:-:S04]  /*0450*/  LOP3.LUT R4, R0, R7, RZ, 0xfc, !PT ;  /* 0x0000000700047212 */ /* 0x000fc800078efcff */
[----:B------:R-:W-:-:S13]  /*0460*/  ISETP.NE.U32.AND P0, PT, R4, RZ, PT ;  /* 0x000000ff0400720c */ /* 0x000fda0003f05070 */
[----:B------:R-:W-:Y:S05]  /*0470*/  @P0 BRA `(.L_x_6) ;  /* 0x0000000000500947 */ /* 0x000fea0003800000 */
[----:B------:R-:W0:Y:S01]  /*0480*/  I2F.U32.RP R4, R10 ;  /* 0x0000000a00047306 */ /* 0x000e220000209000 */
[----:B------:R-:W-:-:S07]  /*0490*/  ISETP.NE.U32.AND P1, PT, R10, RZ, PT ;  /* 0x000000ff0a00720c */ /* 0x000fce0003f25070 */
[----:B0-----:R-:W0:Y:S02]  /*04a0*/  MUFU.RCP R4, R4 ;  /* 0x0000000400047308 */ /* 0x001e240000001000 */
[----:B0-----:R-:W-:-:S06]  /*04b0*/  VIADD R6, R4, 0xffffffe ;  /* 0x0ffffffe04067836 */ /* 0x001fcc0000000000 */
[----:B------:R0:W1:Y:S02]  /*04c0*/  F2I.FTZ.U32.TRUNC.NTZ R7, R6 ;  /* 0x0000000600077305 */ /* 0x000064000021f000 */
[----:B0-----:R-:W-:Y:S02]  /*04d0*/  IMAD.MOV.U32 R6, RZ, RZ, RZ ;  /* 0x000000ffff067224 */ /* 0x001fe400078e00ff */
[----:B-1----:R-:W-:-:S04]  /*04e0*/  IMAD.MOV R9, RZ, RZ, -R7 ;  /* 0x000000ffff097224 */ /* 0x002fc800078e0a07 */
[----:B------:R-:W-:-:S04]  /*04f0*/  IMAD R9, R9, R10, RZ ;  /* 0x0000000a09097224 */ /* 0x000fc800078e02ff */
[----:B------:R-:W-:-:S06]  /*0500*/  IMAD.HI.U32 R8, R7, R9, R6 ;  /* 0x0000000907087227 */ /* 0x000fcc00078e0006 */
[----:B------:R-:W-:-:S04]  /*0510*/  IMAD.HI.U32 R8, R8, R3, RZ ;  /* 0x0000000308087227 */ /* 0x000fc800078e00ff */
[----:B------:R-:W-:-:S04]  /*0520*/  IMAD.MOV R8, RZ, RZ, -R8 ;  /* 0x000000ffff087224 */ /* 0x000fc800078e0a08 */
[----:B------:R-:W-:-:S05]  /*0530*/  IMAD R7, R10, R8, R3 ;  /* 0x000000080a077224 */ /* 0x000fca00078e0203 */
[----:B------:R-:W-:-:S13]  /*0540*/  ISETP.GE.U32.AND P0, PT, R7, R10, PT ;  /* 0x0000000a0700720c */ /* 0x000fda0003f06070 */
[----:B------:R-:W-:-:S04]  /*0550*/  @P0 IADD3 R7, PT, PT, R7, -R10, RZ ;  /* 0x8000000a07070210 */ /* 0x000fc80007ffe0ff */
[----:B------:R-:W-:-:S13]  /*0560*/  ISETP.GE.U32.AND P0, PT, R7, R10, PT ;  /* 0x0000000a0700720c */ /* 0x000fda0003f06070 */
[----:B------:R-:W-:Y:S01]  /*0570*/  @P0 IMAD.IADD R7, R7, 0x1, -R10 ;  /* 0x0000000107070824 */ /* 0x000fe200078e0a0a */
[----:B------:R-:W-:-:S04]  /*0580*/  @!P1 LOP3.LUT R7, RZ, R10, RZ, 0x33, !PT ;  /* 0x0000000aff079212 */ /* 0x000fc800078e33ff */
[----:B------:R-:W-:-:S04]  /*0590*/  ISETP.NE.U32.AND P0, PT, R7, RZ, PT ;  /* 0x000000ff0700720c */ /* 0x000fc80003f05070 */
[----:B------:R-:W-:Y:S01]  /*05a0*/  ISETP.NE.AND.EX P0, PT, RZ, RZ, PT, P0 ;  /* 0x000000ffff00720c */ /* 0x000fe20003f05300 */
[----:B------:R-:W-:-:S12]  /*05b0*/  BRA `(.L_x_7) ;  /* 0x0000000000147947 */ /* 0x000fd80003800000 */
.L_x_6:
[----:B------:R-:W-:Y:S01]  /*05c0*/  IMAD.MOV.U32 R6, RZ, RZ, R10 ;  /* 0x000000ffff067224 */ /* 0x000fe200078e000a */
[----:B------:R-:W-:-:S07]  /*05d0*/  MOV R4, 0x5f0 ;  /* 0x000005f000047802 */ /* 0x000fce0000000f00 */
[----:B------:R-:W-:Y:S05]  /*05e0*/  CALL.REL.NOINC `($__internal_0_$__cuda_sm20_rem_u64) ;  /* 0x0000000000587944 */ /* 0x000fea0003c00000 */
[----:B------:R-:W-:-:S04]  /*05f0*/  ISETP.NE.U32.AND P0, PT, R8, RZ, PT ;  /* 0x000000ff0800720c */ /* 0x000fc80003f05070 */
[----:B------:R-:W-:-:S13]  /*0600*/  ISETP.NE.AND.EX P0, PT, R9, RZ, PT, P0 ;  /* 0x000000ff0900720c */ /* 0x000fda0003f05300 */
.L_x_7:
[----:B------:R-:W-:Y:S05]  /*0610*/  BSYNC.RECONVERGENT B1 ;  /* 0x0000000000017941 */ /* 0x000fea0003800200 */
.L_x_5:
[----:B------:R-:W-:Y:S05]  /*0620*/  @!P0 EXIT ;  /* 0x000000000000894d */ /* 0x000fea0003800000 */
[----:B------:R-:W-:-:S05]  /*0630*/  IADD3 R2, P0, PT, R2, 0x6, RZ ;  /* 0x0000000602027810 */ /* 0x000fca0007f1e0ff */
[----:B------:R-:W-:Y:S02]  /*0640*/  IMAD.X R5, RZ, RZ, R5, P0 ;  /* 0x000000ffff057224 */ /* 0x000fe400000e0605 */
[----:B------:R-:W-:-:S04]  /*0650*/  IMAD.WIDE.U32 R6, R2, R2, RZ ;  /* 0x0000000202067225 */ /* 0x000fc800078e00ff */
[----:B------:R-:W-:Y:S01]  /*0660*/  IMAD R4, R5, R2, RZ ;  /* 0x0000000205047224 */ /* 0x000fe200078e02ff */
[----:B------:R-:W-:-:S03]  /*0670*/  ISETP.GT.U32.AND P0, PT, R6, R3, PT ;  /* 0x000000030600720c */ /* 0x000fc60003f04070 */
[----:B------:R-:W-:-:S04]  /*0680*/  IMAD R9, R2, R5, R4 ;  /* 0x0000000502097224 */ /* 0x000fc800078e0204 */
[----:B------:R-:W-:-:S05]  /*0690*/  IMAD.IADD R7, R7, 0x1, R9 ;  /* 0x0000000107077824 */ /* 0x000fca00078e0209 */
[----:B------:R-:W-:-:S13]  /*06a0*/  ISETP.GT.U32.AND.EX P0, PT, R7, R0, PT, P0 ;  /* 0x000000000700720c */ /* 0x000fda0003f04100 */
[----:B------:R-:W-:Y:S05]  /*06b0*/  @!P0 BRA `(.L_x_8) ;  /* 0xfffffff800d88947 */ /* 0x000fea000383ffff */
.L_x_1:
[----:B0-----:R-:W-:Y:S05]  /*06c0*/  BSYNC.RECONVERGENT B0 ;  /* 0x0000000000007941 */ /* 0x001fea0003800200 */
.L_x_0:
[----:B------:R-:W0:Y:S01]  /*06d0*/  S2R R0, SR_LANEID ;  /* 0x0000000000007919 */ /* 0x000e220000000000 */
[----:B------:R-:W1:Y:S01]  /*06e0*/  LDC.64 R2, c[0x0][0x390] ;  /* 0x0000e400ff027b82 */ /* 0x000e620000000a00 */
[----:B------:R-:W-:Y:S02]  /*06f0*/  VOTEU.ANY UR6, UPT, PT ;  /* 0x0000000000067886 */ /* 0x000fe400038e0100 */
[----:B------:R-:W-:Y:S02]  /*0700*/  UFLO.U32 UR7, UR6 ;  /* 0x00000006000772bd */ /* 0x000fe400080e0000 */
[----:B------:R-:W1:Y:S04]  /*0710*/  POPC R5, UR6 ;  /* 0x0000000600057d09 */ /* 0x000e680008000000 */
[----:B0-----:R-:W-:-:S13]  /*0720*/  ISETP.EQ.U32.AND P0, PT, R0, UR7, PT ;  /* 0x0000000700007c0c */ /* 0x001fda000bf02070 */
[----:B-1----:R-:W-:Y:S01]  /*0730*/  @P0 REDG.E.ADD.STRONG.GPU desc[UR4][R2.64], R5 ;  /* 0x000000050200098e */ /* 0x002fe2000c12e104 */
[----:B------:R-:W-:Y:S05]  /*0740*/  EXIT ;  /* 0x000000000000794d */ /* 0x000fea0003800000 */
        .weak           $__internal_0_$__cuda_sm20_rem_u64
        .type           $__internal_0_$__cuda_sm20_rem_u64,@function
        .size           $__internal_0_$__cuda_sm20_rem_u64,(.L_x_10 - $__internal_0_$__cuda_sm20_rem_u64)
$__internal_0_$__cuda_sm20_rem_u64:
[----:B------:R-:W0:Y:S08]  /*0750*/  I2F.U64.RP R12, R6 ;  /* 0x00000006000c7312 */ /* 0x000e300000309000 */
[----:B0-----:R-:W0:Y:S02]  /*0760*/  MUFU.RCP R12, R12 ;  /* 0x0000000c000c7308 */ /* 0x001e240000001000 */
[----:B0-----:R-:W-:-:S06]  /*0770*/  IADD3 R8, PT, PT, R12, 0x1ffffffe, RZ ;  /* 0x1ffffffe0c087810 */ /* 0x001fcc0007ffe0ff */
[----:B------:R-:W0:Y:S02]  /*0780*/  F2I.U64.TRUNC R8, R8 ;  /* 0x0000000800087311 */ /* 0x000e24000020d800 */
[----:B0-----:R-:W-:-:S04]  /*0790*/  IMAD.WIDE.U32 R10, R8, R6, RZ ;  /* 0x00000006080a7225 */ /* 0x001fc800078e00ff */
[----:B------:R-:W-:Y:S01]  /*07a0*/  IMAD R11, R8, R7, R11 ;  /* 0x00000007080b7224 */ /* 0x000fe200078e020b */
[----:B------:R-:W-:-:S03]  /*07b0*/  IADD3 R13, P0, PT, RZ, -R10, RZ ;  /* 0x8000000aff0d7210 */ /* 0x000fc60007f1e0ff */
[----:B------:R-:W-:Y:S02]  /*07c0*/  IMAD R11, R9, R6, R11 ;  /* 0x00000006090b7224 */ /* 0x000fe400078e020b */
[----:B------:R-:W-:-:S04]  /*07d0*/  IMAD.HI.U32 R10, R8, R13, RZ ;  /* 0x0000000d080a7227 */ /* 0x000fc800078e00ff */
[----:B------:R-:W-:Y:S02]  /*07e0*/  IMAD.X R15, RZ, RZ, ~R11, P0 ;  /* 0x000000ffff0f7224 */ /* 0x000fe400000e0e0b */
[----:B------:R-:W-:Y:S02]  /*07f0*/  IMAD.MOV.U32 R11, RZ, RZ, R8 ;  /* 0x000000ffff0b7224 */ /* 0x000fe400078e0008 */
[-C--:B------:R-:W-:Y:S02]  /*0800*/  IMAD R17, R9, R15.reuse, RZ ;  /* 0x0000000f09117224 */ /* 0x080fe400078e02ff */
[----:B------:R-:W-:-:S04]  /*0810*/  IMAD.WIDE.U32 R10, P0, R8, R15, R10 ;  /* 0x0000000f080a7225 */ /* 0x000fc8000780000a */
[----:B------:R-:W-:-:S04]  /*0820*/  IMAD.HI.U32 R15, R9, R15, RZ ;  /* 0x0000000f090f7227 */ /* 0x000fc800078e00ff */
[----:B------:R-:W-:-:S05]  /*0830*/  IMAD.HI.U32 R10, P1, R9, R13, R10 ;  /* 0x0000000d090a7227 */ /* 0x000fca000782000a */
[----:B------:R-:W-:Y:S01]  /*0840*/  IADD3 R11, P2, PT, R17, R10, RZ ;  /* 0x0000000a110b7210 */ /* 0x000fe20007f5e0ff */
[----:B------:R-:W-:-:S04]  /*0850*/  IMAD.X R10, R15, 0x1, R9, P0 ;  /* 0x000000010f0a7824 */ /* 0x000fc800000e0609 */
[----:B------:R-:W-:Y:S01]  /*0860*/  IMAD.WIDE.U32 R8, R11, R6, RZ ;  /* 0x000000060b087225 */ /* 0x000fe200078e00ff */
[----:B------:R-:W-:-:S03]  /*0870*/  IADD3.X R13, PT, PT, RZ, RZ, R10, P2, P1 ;  /* 0x000000ffff0d7210 */ /* 0x000fc600017e240a */
[----:B------:R-:W-:Y:S01]  /*0880*/  IMAD R9, R11, R7, R9 ;  /* 0x000000070b097224 */ /* 0x000fe200078e0209 */
[----:B------:R-:W-:-:S03]  /*0890*/  IADD3 R15, P0, PT, RZ, -R8, RZ ;  /* 0x80000008ff0f7210 */ /* 0x000fc60007f1e0ff */
[----:B------:R-:W-:Y:S02]  /*08a0*/  IMAD R9, R13, R6, R9 ;  /* 0x000000060d097224 */ /* 0x000fe400078e0209 */
[----:B------:R-:W-:-:S04]  /*08b0*/  IMAD.HI.U32 R10, R11, R15, RZ ;  /* 0x0000000f0b0a7227 */ /* 0x000fc800078e00ff */
[----:B------:R-:W-:Y:S02]  /*08c0*/  IMAD.X R8, RZ, RZ, ~R9, P0 ;  /* 0x000000ffff087224 */ /* 0x000fe400000e0e09 */
[----:B------:R-:W-:Y:S02]  /*08d0*/  IMAD.MOV.U32 R9, RZ, RZ, RZ ;  /* 0x000000ffff097224 */ /* 0x000fe400078e00ff */
[----:B------:R-:W-:-:S04]  /*08e0*/  IMAD.WIDE.U32 R10, P0, R11, R8, R10 ;  /* 0x000000080b0a7225 */ /* 0x000fc8000780000a */
[C---:B------:R-:W-:Y:S02]  /*08f0*/  IMAD R12, R13.reuse, R8, RZ ;  /* 0x000000080d0c7224 */ /* 0x040fe400078e02ff */
[----:B------:R-:W-:-:S04]  /*0900*/  IMAD.HI.U32 R11, P1, R13, R15, R10 ;  /* 0x0000000f0d0b7227 */ /* 0x000fc8000782000a */
[----:B------:R-:W-:Y:S01]  /*0910*/  IMAD.HI.U32 R8, R13, R8, RZ ;  /* 0x000000080d087227 */ /* 0x000fe200078e00ff */
[----:B------:R-:W-:-:S04]  /*0920*/  IADD3 R11, P2, PT, R12, R11, RZ ;  /* 0x0000000b0c0b7210 */ /* 0x000fc80007f5e0ff */
[----:B------:R-:W-:Y:S01]  /*0930*/  IADD3.X R13, PT, PT, R8, R13, RZ, P0, !PT ;  /* 0x0000000d080d7210 */ /* 0x000fe200007fe4ff */
[----:B------:R-:W-:-:S03]  /*0940*/  IMAD.HI.U32 R8, R11, R3, RZ ;  /* 0x000000030b087227 */ /* 0x000fc600078e00ff */
[----:B------:R-:W-:Y:S01]  /*0950*/  IADD3.X R13, PT, PT, RZ, RZ, R13, P2, P1 ;  /* 0x000000ffff0d7210 */ /* 0x000fe200017e240d */
[----:B------:R-:W-:-:S04]  /*0960*/  IMAD.WIDE.U32 R8, R11, R0, R8 ;  /* 0x000000000b087225 */ /* 0x000fc800078e0008 */
[C---:B------:R-:W-:Y:S02]  /*0970*/  IMAD R11, R13.reuse, R0, RZ ;  /* 0x000000000d0b7224 */ /* 0x040fe400078e02ff */
[----:B------:R-:W-:-:S04]  /*0980*/  IMAD.HI.U32 R8, P0, R13, R3, R8 ;  /* 0x000000030d087227 */ /* 0x000fc80007800008 */
[----:B------:R-:W-:Y:S01]  /*0990*/  IMAD.HI.U32 R10, R13, R0, RZ ;  /* 0x000000000d0a7227 */ /* 0x000fe200078e00ff */
[----:B------:R-:W-:-:S03]  /*09a0*/  IADD3 R11, P1, PT, R11, R8, RZ ;  /* 0x000000080b0b7210 */ /* 0x000fc60007f3e0ff */
[----:B------:R-:W-:Y:S02]  /*09b0*/  IMAD.X R10, RZ, RZ, R10, P0 ;  /* 0x000000ffff0a7224 */ /* 0x000fe400000e060a */
[----:B------:R-:W-:-:S04]  /*09c0*/  IMAD.WIDE.U32 R8, R11, R6, RZ ;  /* 0x000000060b087225 */ /* 0x000fc800078e00ff */
[----:B------:R-:W-:Y:S02]  /*09d0*/  IMAD.X R13, RZ, RZ, R10, P1 ;  /* 0x000000ffff0d7224 */ /* 0x000fe400008e060a */
[----:B------:R-:W-:Y:S01]  /*09e0*/  IMAD R11, R11, R7, R9 ;  /* 0x000000070b0b7224 */ /* 0x000fe200078e0209 */
[----:B------:R-:W-:-:S03]  /*09f0*/  IADD3 R9, P1, PT, -R8, R3, RZ ;  /* 0x0000000308097210 */ /* 0x000fc60007f3e1ff */
[-C--:B------:R-:W-:Y:S01]  /*0a00*/  IMAD R11, R13, R6.reuse, R11 ;  /* 0x000000060d0b7224 */ /* 0x080fe200078e020b */
[----:B------:R-:W-:-:S03]  /*0a10*/  ISETP.GE.U32.AND P0, PT, R9, R6, PT ;  /* 0x000000060900720c */ /* 0x000fc60003f06070 */
[----:B------:R-:W-:Y:S01]  /*0a20*/  IMAD.X R8, R0, 0x1, ~R11, P1 ;  /* 0x0000000100087824 */ /* 0x000fe200008e0e0b */
[----:B------:R-:W-:-:S04]  /*0a30*/  IADD3 R11, P1, PT, -R6, R9, RZ ;  /* 0x00000009060b7210 */ /* 0x000fc80007f3e1ff */
[----:B------:R-:W-:Y:S02]  /*0a40*/  ISETP.GE.U32.AND.EX P0, PT, R8, R7, PT, P0 ;  /* 0x000000070800720c */ /* 0x000fe40003f06100 */
[-C--:B------:R-:W-:Y:S02]  /*0a50*/  IADD3.X R10, PT, PT, ~R7, R8.reuse, RZ, P1, !PT ;  /* 0x00000008070a7210 */ /* 0x080fe40000ffe5ff */
[----:B------:R-:W-:Y:S02]  /*0a60*/  SEL R11, R11, R9, P0 ;  /* 0x000000090b0b7207 */ /* 0x000fe40000000000 */
[----:B------:R-:W-:Y:S02]  /*0a70*/  SEL R10, R10, R8, P0 ;  /* 0x000000080a0a7207 */ /* 0x000fe40000000000 */
[----:B------:R-:W-:Y:S02]  /*0a80*/  IADD3 R8, P2, PT, -R6, R11, RZ ;  /* 0x0000000b06087210 */ /* 0x000fe40007f5e1ff */
[----:B------:R-:W-:-:S02]  /*0a90*/  ISETP.GE.U32.AND P0, PT, R11, R6, PT ;  /* 0x000000060b00720c */ /* 0x000fc40003f06070 */
[----:B------:R-:W-:Y:S01]  /*0aa0*/  ISETP.NE.U32.AND P1, PT, R6, RZ, PT ;  /* 0x000000ff0600720c */ /* 0x000fe20003f25070 */
[C---:B------:R-:W-:Y:S01]  /*0ab0*/  IMAD.X R9, R10.reuse, 0x1, ~R7, P2 ;  /* 0x000000010a097824 */ /* 0x040fe200010e0e07 */
[----:B------:R-:W-:Y:S01]  /*0ac0*/  ISETP.GE.U32.AND.EX P0, PT, R10, R7, PT, P0 ;  /* 0x000000070a00720c */ /* 0x000fe20003f06100 */
[----:B------:R-:W-:Y:S01]  /*0ad0*/  IMAD.MOV.U32 R6, RZ, RZ, R4 ;  /* 0x000000ffff067224 */ /* 0x000fe200078e0004 */
[----:B------:R-:W-:Y:S01]  /*0ae0*/  ISETP.NE.AND.EX P1, PT, R7, RZ, PT, P1 ;  /* 0x000000ff0700720c */ /* 0x000fe20003f25310 */
[----:B------:R-:W-:Y:S01]  /*0af0*/  IMAD.MOV.U32 R7, RZ, RZ, 0x0 ;  /* 0x00000000ff077424 */ /* 0x000fe200078e00ff */
[----:B------:R-:W-:Y:S02]  /*0b00*/  SEL R8, R8, R11, P0 ;  /* 0x0000000b08087207 */ /* 0x000fe40000000000 */
[----:B------:R-:W-:Y:S02]  /*0b10*/  SEL R9, R9, R10, P0 ;  /* 0x0000000a09097207 */ /* 0x000fe40000000000 */
[----:B------:R-:W-:-:S02]  /*0b20*/  SEL R8, R8, 0xffffffff, P1 ;  /* 0xffffffff08087807 */ /* 0x000fc40000800000 */
[----:B------:R-:W-:Y:S01]  /*0b30*/  SEL R9, R9, 0xffffffff, P1 ;  /* 0xffffffff09097807 */ /* 0x000fe20000800000 */
[----:B------:R-:W-:Y:S06]  /*0b40*/  RET.REL.NODEC R6 `(_Z15primes_in_rangemmPj) ;  /* 0xfffffff4062c7950 */ /* 0x000fec0003c3ffff */
.L_x_9:
[----:B------:R-:W-:-:S00]  /*0b50*/  BRA `(.L_x_9) ;  /* 0xfffffffc00fc7947 */ /* 0x000fc0000383ffff */
[----:B------:R-:W-:-:S00]  /*0b60*/  NOP ;  /* 0x0000000000007918 */ /* 0x000fc00000000000 */
        /* <DEDUP_REMOVED lines=9> */
.L_x_10:


//--------------------- .nv.shared.reserved.0     --------------------------
	.section	.nv.shared.reserved.0,"aw",@nobits
	.weak		__nv_reservedSMEM_offset_0_alias
	.size		__nv_reservedSMEM_offset_0_alias, 0, 64
	.other		__nv_reservedSMEM_offset_0_alias,@"STO_CUDA_RESERVED_SHARED STV_DEFAULT"
__nv_reservedSMEM_offset_0_alias:
	.zero		0
	.zero		64


//--------------------- .nv.constant0._Z15primes_in_rangemmPj --------------------------
	.section	.nv.constant0._Z15primes_in_rangemmPj,"a",@progbits
	.sectionflags	@""
	.align	4
.nv.constant0._Z15primes_in_rangemmPj:
	.zero		920


//--------------------- SYMBOLS --------------------------

	.type		.nv.reservedSmem.offset0,@object
	.size		.nv.reservedSmem.offset0,0x4
